//
// Generated by NVIDIA NVVM Compiler
//
// Compiler Build ID: CL-36424714
// Cuda compilation tools, release 13.0, V13.0.88
// Based on NVVM 20.0.0
//

.version 9.0
.target sm_100
.address_size 64

	// .globl	_Z9test_mainPt

.visible .entry _Z9test_mainPt(
	.param .u64 .ptr .align 1 _Z9test_mainPt_param_0
)
{
	.reg .b16 	%rs<2>;
	.reg .b32 	%f<3>;
	.reg .b64 	%rd<3>;

	ld.param.u64 	%rd1, [_Z9test_mainPt_param_0];
	cvta.to.global.u64 	%rd2, %rd1;
	mov.f32 	%f1, 0f7FC00000;
	mov.f32 	%f2, 0f7F800000;
	// begin inline asm
	cvt.rn.satfinite.e5m2x2.f32  %rs1, %f1, %f2;
	// end inline asm
	st.global.u16 	[%rd2], %rs1;
	ret;

}


// ===== COMPILED SASS (sm_100) =====

	.target	sm_100

	.elftype	@"ET_EXEC"


//--------------------- .note.nv.tkinfo           --------------------------
	.section	.note.nv.tkinfo,"",@"SHT_NOTE"
	.sectionflags	@"SHF_NOTE_NV_TKINFO"
	.tkinfo
        /*0018*/ 	.word	0x00000002
        /*0030*/ 	.string	""
        /*0030*/ 	.string	"ptxas"
        /*0030*/ 	.string	"Cuda compilation tools, release 13.0, V13.0.88"
        /*0030*/ 	.string	"Build cuda_13.0.r13.0/compiler.36424714_0"
        /*0030*/ 	.string	"-arch sm_100 -m 64 "



//--------------------- .note.nv.cuinfo           --------------------------
	.section	.note.nv.cuinfo,"",@"SHT_NOTE"
	.sectionflags	@"SHF_NOTE_NV_CUINFO"
        /*0018*/ 	.short	0x0002
        /*001a*/ 	.short	0x0064
        /*001c*/ 	.short	0x0082
	.zero		2


//--------------------- .nv.info                  --------------------------
	.section	.nv.info,"",@"SHT_CUDA_INFO"
	.align	4


	//----- nvinfo : EIATTR_REGCOUNT
	.align		4
        /*0000*/ 	.byte	0x04, 0x2f
        /*0002*/ 	.short	(.L_1 - .L_0)
	.align		4
.L_0:
        /*0004*/ 	.word	index@(_Z9test_mainPt)
        /*0008*/ 	.word	0x00000008


	//----- nvinfo : EIATTR_FRAME_SIZE
	.align		4
.L_1:
        /*000c*/ 	.byte	0x04, 0x11
        /*000e*/ 	.short	(.L_3 - .L_2)
	.align		4
.L_2:
        /*0010*/ 	.word	index@(_Z9test_mainPt)
        /*0014*/ 	.word	0x00000000


	//----- nvinfo : EIATTR_MIN_STACK_SIZE
	.align		4
.L_3:
        /*0018*/ 	.byte	0x04, 0x12
        /*001a*/ 	.short	(.L_5 - .L_4)
	.align		4
.L_4:
        /*001c*/ 	.word	index@(_Z9test_mainPt)
        /*0020*/ 	.word	0x00000000
.L_5:


//--------------------- .nv.compat                --------------------------
	.section	.nv.compat,"",@"SHT_CUDA_COMPAT_INFO"
	.align	4
        /*0000*/ 	.byte	0x02, 0x09, 0x00, 0x00, 0x02, 0x02, 0x02, 0x00, 0x02, 0x05, 0x05, 0x00, 0x03, 0x07, 0x01, 0x01
        /*0010*/ 	.byte	0x02, 0x03, 0x00, 0x00, 0x02, 0x06, 0x01, 0x00, 0x04, 0x0b, 0x08, 0x00, 0x09, 0x00, 0x00, 0x00
        /*0020*/ 	.byte	0x00, 0x00, 0x00, 0x00


//--------------------- .nv.info._Z9test_mainPt   --------------------------
	.section	.nv.info._Z9test_mainPt,"",@"SHT_CUDA_INFO"
	.sectionflags	@""
	.align	4


	//----- nvinfo : EIATTR_CUDA_API_VERSION
	.align		4
        /*0000*/ 	.byte	0x04, 0x37
        /*0002*/ 	.short	(.L_7 - .L_6)
.L_6:
        /*0004*/ 	.word	0x00000082


	//----- nvinfo : EIATTR_KPARAM_INFO
	.align		4
.L_7:
        /*0008*/ 	.byte	0x04, 0x17
        /*000a*/ 	.short	(.L_9 - .L_8)
.L_8:
        /*000c*/ 	.word	0x00000000
        /*0010*/ 	.short	0x0000
        /*0012*/ 	.short	0x0000
        /*0014*/ 	.byte	0x00, 0xf5, 0x21, 0x00


	//----- nvinfo : EIATTR_SPARSE_MMA_MASK
	.align		4
.L_9:
        /*0018*/ 	.byte	0x03, 0x50
        /*001a*/ 	.short	0x0000


	//----- nvinfo : EIATTR_MAXREG_COUNT
	.align		4
        /*001c*/ 	.byte	0x03, 0x1b
        /*001e*/ 	.short	0x00ff


	//----- nvinfo : EIATTR_MERCURY_ISA_VERSION
	.align		4
        /*0020*/ 	.byte	0x03, 0x5f
        /*0022*/ 	.short	0x0101


	//----- nvinfo : EIATTR_VRC_CTA_INIT_COUNT
	.align		4
        /*0024*/ 	.byte	0x02, 0x4a
	.zero		1
	.zero		1


	//----- nvinfo : EIATTR_EXIT_INSTR_OFFSETS
	.align		4
        /*0028*/ 	.byte	0x04, 0x1c
        /*002a*/ 	.short	(.L_11 - .L_10)


	//   ....[0]....
.L_10:
        /*002c*/ 	.word	0x00000080


	//----- nvinfo : EIATTR_CBANK_PARAM_SIZE
	.align		4
.L_11:
        /*0030*/ 	.byte	0x03, 0x19
        /*0032*/ 	.short	0x0008


	//----- nvinfo : EIATTR_PARAM_CBANK
	.align		4
        /*0034*/ 	.byte	0x04, 0x0a
        /*0036*/ 	.short	(.L_13 - .L_12)
	.align		4
.L_12:
        /*0038*/ 	.word	index@(.nv.constant0._Z9test_mainPt)
        /*003c*/ 	.short	0x0380
        /*003e*/ 	.short	0x0008


	//----- nvinfo : EIATTR_SW_WAR
	.align		4
.L_13:
        /*0040*/ 	.byte	0x04, 0x36
        /*0042*/ 	.short	(.L_15 - .L_14)
.L_14:
        /*0044*/ 	.word	0x00000008
.L_15:


//--------------------- .nv.callgraph             --------------------------
	.section	.nv.callgraph,"",@"SHT_CUDA_CALLGRAPH"
	.align	4
	.sectionentsize	8
	.align		4
        /*0000*/ 	.word	0x00000000
	.align		4
        /*0004*/ 	.word	0xffffffff
	.align		4
        /*0008*/ 	.word	0x00000000
	.align		4
        /*000c*/ 	.word	0xfffffffe
	.align		4
        /*0010*/ 	.word	0x00000000
	.align		4
        /*0014*/ 	.word	0xfffffffd
	.align		4
        /*0018*/ 	.word	0x00000000
	.align		4
        /*001c*/ 	.word	0xfffffffc


//--------------------- .text._Z9test_mainPt      --------------------------
	.section	.text._Z9test_mainPt,"ax",@progbits
	.align	128
        .global         _Z9test_mainPt
        .type           _Z9test_mainPt,@function
        .size           _Z9test_mainPt,(.L_x_1 - _Z9test_mainPt)
        .other          _Z9test_mainPt,@"STO_CUDA_ENTRY STV_DEFAULT"
_Z9test_mainPt:
.text._Z9test_mainPt:
[----:B------:R-:W-:Y:S08]  /*0000*/  LDC R1, c[0x0][0x37c] ;  /* 0x0000df00ff017b82 */ /* 0x000ff00000000800 */
[----:B------:R-:W0:Y:S01]  /*0010*/  LDC.64 R2, c[0x0][0x380] ;  /* 0x0000e000ff027b82 */ /* 0x000e220000000a00 */
[----:B------:R-:W0:Y:S01]  /*0020*/  LDCU.64 UR4, c[0x0][0x358] ;  /* 0x00006b00ff0477ac */ /* 0x000e220008000a00 */
[----:B------:R-:W-:Y:S01]  /*0030*/  IMAD.MOV.U32 R5, RZ, RZ, 0x7fc00000 ;  /* 0x7fc00000ff057424 */ /* 0x000fe200078e00ff */
[----:B------:R-:W-:-:S02]  /*0040*/  UMOV UR6, 0x7f800000 ;  /* 0x7f80000000067882 */ /* 0x000fc40000000000 */
[----:B------:R-:W-:-:S04]  /*0050*/  MOV R0, UR6 ;  /* 0x0000000600007c02 */ /* 0x000fc80008000f00 */
[----:B------:R-:W-:-:S05]  /*0060*/  F2FP.SATFINITE.E5M2.F32.PACK_AB_MERGE_C R5, R5, R0, RZ ;  /* 0x000000000505723e */ /* 0x000fca00048060ff */
[----:B0-----:R-:W-:Y:S01]  /*0070*/  STG.E.U16 desc[UR4][R2.64], R5 ;  /* 0x0000000502007986 */ /* 0x001fe2000c101504 */
[----:B------:R-:W-:Y:S05]  /*0080*/  EXIT ;  /* 0x000000000000794d */ /* 0x000fea0003800000 */
.L_x_0:
[----:B------:R-:W-:-:S00]  /*0090*/  BRA `(.L_x_0) ;  /* 0xfffffffc00fc7947 */ /* 0x000fc0000383ffff */
[----:B------:R-:W-:-:S00]  /*00a0*/  NOP ;  /* 0x0000000000007918 */ /* 0x000fc00000000000 */
        /* <DEDUP_REMOVED lines=13> */
.L_x_1:


//--------------------- .nv.shared.reserved.0     --------------------------
	.section	.nv.shared.reserved.0,"aw",@nobits
	.weak		__nv_reservedSMEM_offset_0_alias
	.size		__nv_reservedSMEM_offset_0_alias, 0, 64
	.other		__nv_reservedSMEM_offset_0_alias,@"STO_CUDA_RESERVED_SHARED STV_DEFAULT"
__nv_reservedSMEM_offset_0_alias:
	.zero		0
	.zero		64


//--------------------- .nv.constant0._Z9test_mainPt --------------------------
	.section	.nv.constant0._Z9test_mainPt,"a",@progbits
	.sectionflags	@""
	.align	4
.nv.constant0._Z9test_mainPt:
	.zero		904


//--------------------- SYMBOLS --------------------------

	.type		.nv.reservedSmem.offset0,@object
	.size		.nv.reservedSmem.offset0,0x4
